//
// Generated by NVIDIA NVVM Compiler
//
// Compiler Build ID: CL-36424714
// Cuda compilation tools, release 13.0, V13.0.88
// Based on NVVM 20.0.0
//

.version 9.0
.target sm_100
.address_size 64

	// .globl	_Z17mandelbrot_kerneljjjP4RGBAPKh
.const .align 8 .b8 d_params[32];
// _ZZ17mandelbrot_kerneljjjP4RGBAPKhE9s_palette has been demoted

.visible .entry _Z17mandelbrot_kerneljjjP4RGBAPKh(
	.param .u32 _Z17mandelbrot_kerneljjjP4RGBAPKh_param_0,
	.param .u32 _Z17mandelbrot_kerneljjjP4RGBAPKh_param_1,
	.param .u32 _Z17mandelbrot_kerneljjjP4RGBAPKh_param_2,
	.param .u64 .ptr .align 1 _Z17mandelbrot_kerneljjjP4RGBAPKh_param_3,
	.param .u64 .ptr .align 1 _Z17mandelbrot_kerneljjjP4RGBAPKh_param_4
)
{
	.reg .pred 	%p<18>;
	.reg .b16 	%rs<12>;
	.reg .b32 	%r<38>;
	.reg .b64 	%rd<9>;
	.reg .b64 	%fd<42>;
	// demoted variable
	.shared .align 1 .b8 _ZZ17mandelbrot_kerneljjjP4RGBAPKhE9s_palette[1024];
	ld.param.u32 	%r9, [_Z17mandelbrot_kerneljjjP4RGBAPKh_param_0];
	ld.param.u32 	%r10, [_Z17mandelbrot_kerneljjjP4RGBAPKh_param_1];
	ld.param.u32 	%r11, [_Z17mandelbrot_kerneljjjP4RGBAPKh_param_2];
	ld.param.u64 	%rd1, [_Z17mandelbrot_kerneljjjP4RGBAPKh_param_3];
	ld.param.u64 	%rd2, [_Z17mandelbrot_kerneljjjP4RGBAPKh_param_4];
	mov.u32 	%r12, %ctaid.x;
	mov.u32 	%r13, %ntid.x;
	mov.u32 	%r14, %tid.x;
	mad.lo.s32 	%r2, %r12, %r13, %r14;
	mov.u32 	%r15, %ctaid.y;
	mov.u32 	%r16, %ntid.y;
	mov.u32 	%r17, %tid.y;
	mad.lo.s32 	%r3, %r15, %r16, %r17;
	setp.ne.s32 	%p1, %r17, 0;
	setp.gt.u32 	%p2, %r14, 255;
	or.pred  	%p3, %p1, %p2;
	@%p3 bra 	$L__BB0_2;
	cvta.to.global.u64 	%rd3, %rd2;
	shl.b32 	%r18, %r14, 4;
	mov.u32 	%r19, _ZZ17mandelbrot_kerneljjjP4RGBAPKhE9s_palette;
	add.s32 	%r20, %r19, %r18;
	mul.wide.u32 	%rd4, %r14, 16;
	add.s64 	%rd5, %rd3, %rd4;
	ld.global.v4.u32 	{%r21, %r22, %r23, %r24}, [%rd5];
	st.shared.v4.u32 	[%r20], {%r21, %r22, %r23, %r24};
$L__BB0_2:
	bar.sync 	0;
	setp.ge.u32 	%p4, %r2, %r9;
	setp.ge.u32 	%p5, %r3, %r10;
	or.pred  	%p6, %p4, %p5;
	@%p6 bra 	$L__BB0_10;
	cvt.rn.f64.u32 	%fd17, %r2;
	add.s32 	%r26, %r9, -1;
	cvt.rn.f64.u32 	%fd18, %r26;
	div.rn.f64 	%fd19, %fd17, %fd18;
	ld.const.f64 	%fd20, [d_params+8];
	ld.const.f64 	%fd21, [d_params];
	sub.f64 	%fd22, %fd20, %fd21;
	fma.rn.f64 	%fd1, %fd19, %fd22, %fd21;
	cvt.rn.f64.u32 	%fd23, %r3;
	add.s32 	%r27, %r10, -1;
	cvt.rn.f64.u32 	%fd24, %r27;
	div.rn.f64 	%fd25, %fd23, %fd24;
	ld.const.f64 	%fd26, [d_params+24];
	ld.const.f64 	%fd27, [d_params+16];
	sub.f64 	%fd28, %fd26, %fd27;
	fma.rn.f64 	%fd2, %fd25, %fd28, %fd27;
	mul.f64 	%fd40, %fd1, %fd1;
	mul.f64 	%fd41, %fd2, %fd2;
	setp.eq.s32 	%p7, %r11, 0;
	add.f64 	%fd29, %fd41, %fd40;
	setp.gt.f64 	%p8, %fd29, 0d4010000000000000;
	or.pred  	%p9, %p7, %p8;
	mov.b32 	%r37, 0;
	@%p9 bra 	$L__BB0_7;
	mov.f64 	%fd36, 0d0000000000000000;
	mov.b32 	%r35, 0;
	mov.f64 	%fd37, %fd36;
	mov.u32 	%r36, %r35;
	mov.f64 	%fd38, %fd1;
	mov.f64 	%fd39, %fd2;
$L__BB0_5:
	setp.eq.f64 	%p10, %fd38, %fd37;
	setp.eq.f64 	%p11, %fd39, %fd36;
	and.pred  	%p12, %p10, %p11;
	mov.u32 	%r37, %r11;
	@%p12 bra 	$L__BB0_7;
	setp.gt.u32 	%p13, %r35, 20;
	selp.f64 	%fd37, %fd38, %fd37, %p13;
	selp.f64 	%fd36, %fd39, %fd36, %p13;
	mul.f64 	%fd32, %fd39, %fd38;
	fma.rn.f64 	%fd39, %fd32, 0d4000000000000000, %fd2;
	sub.f64 	%fd33, %fd40, %fd41;
	add.f64 	%fd38, %fd1, %fd33;
	mul.f64 	%fd40, %fd38, %fd38;
	mul.f64 	%fd41, %fd39, %fd39;
	add.s32 	%r29, %r35, 1;
	selp.b32 	%r35, 1, %r29, %p13;
	add.s32 	%r36, %r36, 1;
	setp.lt.u32 	%p14, %r36, %r11;
	add.f64 	%fd34, %fd41, %fd40;
	setp.leu.f64 	%p15, %fd34, 0d4010000000000000;
	and.pred  	%p16, %p14, %p15;
	mov.u32 	%r37, %r36;
	@%p16 bra 	$L__BB0_5;
$L__BB0_7:
	setp.eq.s32 	%p17, %r37, %r11;
	mov.b16 	%rs9, 0;
	mov.u16 	%rs10, %rs9;
	mov.u16 	%rs11, %rs9;
	@%p17 bra 	$L__BB0_9;
	shl.b32 	%r30, %r37, 2;
	and.b32  	%r31, %r30, 1020;
	mov.u32 	%r32, _ZZ17mandelbrot_kerneljjjP4RGBAPKhE9s_palette;
	add.s32 	%r33, %r32, %r31;
	ld.shared.u8 	%rs9, [%r33];
	ld.shared.u8 	%rs10, [%r33+1];
	ld.shared.u8 	%rs11, [%r33+2];
$L__BB0_9:
	mad.lo.s32 	%r34, %r3, %r9, %r2;
	cvta.to.global.u64 	%rd6, %rd1;
	mul.wide.u32 	%rd7, %r34, 4;
	add.s64 	%rd8, %rd6, %rd7;
	st.global.u8 	[%rd8], %rs9;
	st.global.u8 	[%rd8+1], %rs10;
	st.global.u8 	[%rd8+2], %rs11;
	mov.b16 	%rs8, 255;
	st.global.u8 	[%rd8+3], %rs8;
$L__BB0_10:
	ret;

}


// ===== COMPILED SASS (sm_100) =====

	.target	sm_100

	.elftype	@"ET_EXEC"


//--------------------- .note.nv.tkinfo           --------------------------
	.section	.note.nv.tkinfo,"",@"SHT_NOTE"
	.sectionflags	@"SHF_NOTE_NV_TKINFO"
	.tkinfo
        /*0018*/ 	.word	0x00000002
        /*0030*/ 	.string	""
        /*0030*/ 	.string	"ptxas"
        /*0030*/ 	.string	"Cuda compilation tools, release 13.0, V13.0.88"
        /*0030*/ 	.string	"Build cuda_13.0.r13.0/compiler.36424714_0"
        /*0030*/ 	.string	"-arch sm_100 -m 64 "



//--------------------- .note.nv.cuinfo           --------------------------
	.section	.note.nv.cuinfo,"",@"SHT_NOTE"
	.sectionflags	@"SHF_NOTE_NV_CUINFO"
        /*0018*/ 	.short	0x0002
        /*001a*/ 	.short	0x0064
        /*001c*/ 	.short	0x0082
	.zero		2


//--------------------- .nv.info                  --------------------------
	.section	.nv.info,"",@"SHT_CUDA_INFO"
	.align	4


	//----- nvinfo : EIATTR_REGCOUNT
	.align		4
        /*0000*/ 	.byte	0x04, 0x2f
        /*0002*/ 	.short	(.L_2 - .L_1)
	.align		4
.L_1:
        /*0004*/ 	.word	index@(_Z17mandelbrot_kerneljjjP4RGBAPKh)
        /*0008*/ 	.word	0x0000001c


	//----- nvinfo : EIATTR_FRAME_SIZE
	.align		4
.L_2:
        /*000c*/ 	.byte	0x04, 0x11
        /*000e*/ 	.short	(.L_4 - .L_3)
	.align		4
.L_3:
        /*0010*/ 	.word	index@($__internal_0_$__cuda_sm20_div_rn_f64_full)
        /*0014*/ 	.word	0x00000000


	//----- nvinfo : EIATTR_FRAME_SIZE
	.align		4
.L_4:
        /*0018*/ 	.byte	0x04, 0x11
        /*001a*/ 	.short	(.L_6 - .L_5)
	.align		4
.L_5:
        /*001c*/ 	.word	index@(_Z17mandelbrot_kerneljjjP4RGBAPKh)
        /*0020*/ 	.word	0x00000000


	//----- nvinfo : EIATTR_MIN_STACK_SIZE
	.align		4
.L_6:
        /*0024*/ 	.byte	0x04, 0x12
        /*0026*/ 	.short	(.L_8 - .L_7)
	.align		4
.L_7:
        /*0028*/ 	.word	index@(_Z17mandelbrot_kerneljjjP4RGBAPKh)
        /*002c*/ 	.word	0x00000000
.L_8:


//--------------------- .nv.compat                --------------------------
	.section	.nv.compat,"",@"SHT_CUDA_COMPAT_INFO"
	.align	4
        /*0000*/ 	.byte	0x02, 0x09, 0x00, 0x00, 0x02, 0x02, 0x01, 0x00, 0x02, 0x05, 0x05, 0x00, 0x03, 0x07, 0x01, 0x01
        /*0010*/ 	.byte	0x02, 0x03, 0x00, 0x00, 0x02, 0x06, 0x01, 0x00, 0x04, 0x0b, 0x08, 0x00, 0x01, 0x00, 0x00, 0x00
        /*0020*/ 	.byte	0x00, 0x00, 0x00, 0x00


//--------------------- .nv.info._Z17mandelbrot_kerneljjjP4RGBAPKh --------------------------
	.section	.nv.info._Z17mandelbrot_kerneljjjP4RGBAPKh,"",@"SHT_CUDA_INFO"
	.sectionflags	@""
	.align	4


	//----- nvinfo : EIATTR_CUDA_API_VERSION
	.align		4
        /*0000*/ 	.byte	0x04, 0x37
        /*0002*/ 	.short	(.L_10 - .L_9)
.L_9:
        /*0004*/ 	.word	0x00000082


	//----- nvinfo : EIATTR_KPARAM_INFO
	.align		4
.L_10:
        /*0008*/ 	.byte	0x04, 0x17
        /*000a*/ 	.short	(.L_12 - .L_11)
.L_11:
        /*000c*/ 	.word	0x00000000
        /*0010*/ 	.short	0x0004
        /*0012*/ 	.short	0x0018
        /*0014*/ 	.byte	0x00, 0xf5, 0x21, 0x00


	//----- nvinfo : EIATTR_KPARAM_INFO
	.align		4
.L_12:
        /*0018*/ 	.byte	0x04, 0x17
        /*001a*/ 	.short	(.L_14 - .L_13)
.L_13:
        /*001c*/ 	.word	0x00000000
        /*0020*/ 	.short	0x0003
        /*0022*/ 	.short	0x0010
        /*0024*/ 	.byte	0x00, 0xf5, 0x21, 0x00


	//----- nvinfo : EIATTR_KPARAM_INFO
	.align		4
.L_14:
        /*0028*/ 	.byte	0x04, 0x17
        /*002a*/ 	.short	(.L_16 - .L_15)
.L_15:
        /*002c*/ 	.word	0x00000000
        /*0030*/ 	.short	0x0002
        /*0032*/ 	.short	0x0008
        /*0034*/ 	.byte	0x00, 0xf0, 0x11, 0x00


	//----- nvinfo : EIATTR_KPARAM_INFO
	.align		4
.L_16:
        /*0038*/ 	.byte	0x04, 0x17
        /*003a*/ 	.short	(.L_18 - .L_17)
.L_17:
        /*003c*/ 	.word	0x00000000
        /*0040*/ 	.short	0x0001
        /*0042*/ 	.short	0x0004
        /*0044*/ 	.byte	0x00, 0xf0, 0x11, 0x00


	//----- nvinfo : EIATTR_KPARAM_INFO
	.align		4
.L_18:
        /*0048*/ 	.byte	0x04, 0x17
        /*004a*/ 	.short	(.L_20 - .L_19)
.L_19:
        /*004c*/ 	.word	0x00000000
        /*0050*/ 	.short	0x0000
        /*0052*/ 	.short	0x0000
        /*0054*/ 	.byte	0x00, 0xf0, 0x11, 0x00


	//----- nvinfo : EIATTR_SPARSE_MMA_MASK
	.align		4
.L_20:
        /*0058*/ 	.byte	0x03, 0x50
        /*005a*/ 	.short	0x0000


	//----- nvinfo : EIATTR_MAXREG_COUNT
	.align		4
        /*005c*/ 	.byte	0x03, 0x1b
        /*005e*/ 	.short	0x00ff


	//----- nvinfo : EIATTR_NUM_BARRIERS
	.align		4
        /*0060*/ 	.byte	0x02, 0x4c
        /*0062*/ 	.byte	0x01
	.zero		1


	//----- nvinfo : EIATTR_MERCURY_ISA_VERSION
	.align		4
        /*0064*/ 	.byte	0x03, 0x5f
        /*0066*/ 	.short	0x0101


	//----- nvinfo : EIATTR_VRC_CTA_INIT_COUNT
	.align		4
        /*0068*/ 	.byte	0x02, 0x4a
	.zero		1
	.zero		1


	//----- nvinfo : EIATTR_EXIT_INSTR_OFFSETS
	.align		4
        /*006c*/ 	.byte	0x04, 0x1c
        /*006e*/ 	.short	(.L_22 - .L_21)


	//   ....[0]....
.L_21:
        /*0070*/ 	.word	0x00000180


	//   ....[1]....
        /*0074*/ 	.word	0x00000980


	//----- nvinfo : EIATTR_CRS_STACK_SIZE
	.align		4
.L_22:
        /*0078*/ 	.byte	0x04, 0x1e
        /*007a*/ 	.short	(.L_24 - .L_23)
.L_23:
        /*007c*/ 	.word	0x00000000


	//----- nvinfo : EIATTR_CBANK_PARAM_SIZE
	.align		4
.L_24:
        /*0080*/ 	.byte	0x03, 0x19
        /*0082*/ 	.short	0x0020


	//----- nvinfo : EIATTR_PARAM_CBANK
	.align		4
        /*0084*/ 	.byte	0x04, 0x0a
        /*0086*/ 	.short	(.L_26 - .L_25)
	.align		4
.L_25:
        /*0088*/ 	.word	index@(.nv.constant0._Z17mandelbrot_kerneljjjP4RGBAPKh)
        /*008c*/ 	.short	0x0380
        /*008e*/ 	.short	0x0020


	//----- nvinfo : EIATTR_SW_WAR
	.align		4
.L_26:
        /*0090*/ 	.byte	0x04, 0x36
        /*0092*/ 	.short	(.L_28 - .L_27)
.L_27:
        /*0094*/ 	.word	0x00000008
.L_28:


//--------------------- .nv.callgraph             --------------------------
	.section	.nv.callgraph,"",@"SHT_CUDA_CALLGRAPH"
	.align	4
	.sectionentsize	8
	.align		4
        /*0000*/ 	.word	0x00000000
	.align		4
        /*0004*/ 	.word	0xffffffff
	.align		4
        /*0008*/ 	.word	0x00000000
	.align		4
        /*000c*/ 	.word	0xfffffffe
	.align		4
        /*0010*/ 	.word	0x00000000
	.align		4
        /*0014*/ 	.word	0xfffffffd
	.align		4
        /*0018*/ 	.word	0x00000000
	.align		4
        /*001c*/ 	.word	0xfffffffc


//--------------------- .nv.constant3             --------------------------
	.section	.nv.constant3,"a",@progbits
	.align	8
.nv.constant3:
	.type		d_params,@object
	.size		d_params,(.L_0 - d_params)
d_params:
	.zero		32
.L_0:


//--------------------- .text._Z17mandelbrot_kerneljjjP4RGBAPKh --------------------------
	.section	.text._Z17mandelbrot_kerneljjjP4RGBAPKh,"ax",@progbits
	.align	128
        .global         _Z17mandelbrot_kerneljjjP4RGBAPKh
        .type           _Z17mandelbrot_kerneljjjP4RGBAPKh,@function
        .size           _Z17mandelbrot_kerneljjjP4RGBAPKh,(.L_x_15 - _Z17mandelbrot_kerneljjjP4RGBAPKh)
        .other          _Z17mandelbrot_kerneljjjP4RGBAPKh,@"STO_CUDA_ENTRY STV_DEFAULT"
_Z17mandelbrot_kerneljjjP4RGBAPKh:
.text._Z17mandelbrot_kerneljjjP4RGBAPKh:
[----:B------:R-:W-:Y:S01]  /*0000*/  LDC R1, c[0x0][0x37c] ;  /* 0x0000df00ff017b82 */ /* 0x000fe20000000800 */
[----:B------:R-:W0:Y:S01]  /*0010*/  S2R R9, SR_TID.X ;  /* 0x0000000000097919 */ /* 0x000e220000002100 */
[----:B------:R-:W1:Y:S01]  /*0020*/  LDCU.64 UR6, c[0x0][0x358] ;  /* 0x00006b00ff0677ac */ /* 0x000e620008000a00 */
[----:B------:R-:W2:Y:S05]  /*0030*/  S2R R11, SR_TID.Y ;  /* 0x00000000000b7919 */ /* 0x000eaa0000002200 */
[----:B------:R-:W3:Y:S01]  /*0040*/  LDC R15, c[0x0][0x360] ;  /* 0x0000d800ff0f7b82 */ /* 0x000ee20000000800 */
[----:B------:R-:W4:Y:S01]  /*0050*/  LDCU.64 UR4, c[0x0][0x380] ;  /* 0x00007000ff0477ac */ /* 0x000f220008000a00 */
[----:B0-----:R-:W-:-:S04]  /*0060*/  ISETP.GT.U32.AND P0, PT, R9, 0xff, PT ;  /* 0x000000ff0900780c */ /* 0x001fc80003f04070 */
[----:B--2---:R-:W-:-:S13]  /*0070*/  ISETP.NE.OR P0, PT, R11, RZ, P0 ;  /* 0x000000ff0b00720c */ /* 0x004fda0000705670 */
[----:B------:R-:W0:Y:S02]  /*0080*/  @!P0 LDC.64 R4, c[0x0][0x398] ;  /* 0x0000e600ff048b82 */ /* 0x000e240000000a00 */
[----:B0-----:R-:W-:-:S06]  /*0090*/  @!P0 IMAD.WIDE.U32 R4, R9, 0x10, R4 ;  /* 0x0000001009048825 */ /* 0x001fcc00078e0004 */
[----:B-1----:R-:W2:Y:S01]  /*00a0*/  @!P0 LDG.E.128 R4, desc[UR6][R4.64] ;  /* 0x0000000604048981 */ /* 0x002ea2000c1e1d00 */
[----:B------:R-:W0:Y:S01]  /*00b0*/  S2UR UR9, SR_CTAID.Y ;  /* 0x00000000000979c3 */ /* 0x000e220000002600 */
[----:B------:R-:W-:Y:S01]  /*00c0*/  @!P0 MOV R2, 0x400 ;  /* 0x0000040000028802 */ /* 0x000fe20000000f00 */
[----:B------:R-:W1:Y:S06]  /*00d0*/  @!P0 S2R R3, SR_CgaCtaId ;  /* 0x0000000000038919 */ /* 0x000e6c0000008800 */
[----:B------:R-:W0:Y:S08]  /*00e0*/  LDC R0, c[0x0][0x364] ;  /* 0x0000d900ff007b82 */ /* 0x000e300000000800 */
[----:B------:R-:W3:Y:S01]  /*00f0*/  S2UR UR8, SR_CTAID.X ;  /* 0x00000000000879c3 */ /* 0x000ee20000002500 */
[----:B0-----:R-:W-:Y:S01]  /*0100*/  IMAD R0, R0, UR9, R11 ;  /* 0x0000000900007c24 */ /* 0x001fe2000f8e020b */
[----:B-1----:R-:W-:-:S04]  /*0110*/  @!P0 LEA R2, R3, R2, 0x18 ;  /* 0x0000000203028211 */ /* 0x002fc800078ec0ff */
[----:B----4-:R-:W-:Y:S01]  /*0120*/  ISETP.GE.U32.AND P1, PT, R0, UR5, PT ;  /* 0x0000000500007c0c */ /* 0x010fe2000bf26070 */
[----:B------:R-:W-:Y:S02]  /*0130*/  @!P0 IMAD R2, R9, 0x10, R2 ;  /* 0x0000001009028824 */ /* 0x000fe400078e0202 */
[----:B---3--:R-:W-:-:S05]  /*0140*/  IMAD R15, R15, UR8, R9 ;  /* 0x000000080f0f7c24 */ /* 0x008fca000f8e0209 */
[----:B------:R-:W-:Y:S01]  /*0150*/  ISETP.GE.U32.OR P1, PT, R15, UR4, P1 ;  /* 0x000000040f007c0c */ /* 0x000fe20008f26470 */
[----:B--2---:R0:W-:Y:S01]  /*0160*/  @!P0 STS.128 [R2], R4 ;  /* 0x0000000402008388 */ /* 0x0041e20000000c00 */
[----:B------:R-:W-:Y:S11]  /*0170*/  BAR.SYNC.DEFER_BLOCKING 0x0 ;  /* 0x0000000000007b1d */ /* 0x000ff60000010000 */
[----:B------:R-:W-:Y:S05]  /*0180*/  @P1 EXIT ;  /* 0x000000000000194d */ /* 0x000fea0003800000 */
[----:B------:R-:W-:Y:S01]  /*0190*/  UIADD3 UR4, UPT, UPT, UR4, -0x1, URZ ;  /* 0xffffffff04047890 */ /* 0x000fe2000fffe0ff */
[----:B0-----:R-:W-:Y:S01]  /*01a0*/  IMAD.MOV.U32 R2, RZ, RZ, 0x1 ;  /* 0x00000001ff027424 */ /* 0x001fe200078e00ff */
[----:B------:R-:W-:Y:S07]  /*01b0*/  BSSY.RECONVERGENT B0, `(.L_x_0) ;  /* 0x0000017000007945 */ /* 0x000fee0003800200 */
[----:B------:R-:W0:Y:S08]  /*01c0*/  I2F.F64.U32 R4, UR4 ;  /* 0x0000000400047d12 */ /* 0x000e300008201800 */
[----:B0-----:R-:W0:Y:S02]  /*01d0*/  MUFU.RCP64H R3, R5 ;  /* 0x0000000500037308 */ /* 0x001e240000001800 */
[----:B0-----:R-:W-:-:S08]  /*01e0*/  DFMA R6, -R4, R2, 1 ;  /* 0x3ff000000406742b */ /* 0x001fd00000000102 */
[----:B------:R-:W-:-:S08]  /*01f0*/  DFMA R6, R6, R6, R6 ;  /* 0x000000060606722b */ /* 0x000fd00000000006 */
[----:B------:R-:W-:Y:S02]  /*0200*/  DFMA R2, R2, R6, R2 ;  /* 0x000000060202722b */ /* 0x000fe40000000002 */
[----:B------:R-:W0:Y:S06]  /*0210*/  I2F.F64.U32 R6, R15 ;  /* 0x0000000f00067312 */ /* 0x000e2c0000201800 */
[----:B------:R-:W-:-:S08]  /*0220*/  DFMA R8, -R4, R2, 1 ;  /* 0x3ff000000408742b */ /* 0x000fd00000000102 */
[----:B------:R-:W-:Y:S01]  /*0230*/  DFMA R2, R2, R8, R2 ;  /* 0x000000080202722b */ /* 0x000fe20000000002 */
[----:B0-----:R-:W-:-:S07]  /*0240*/  FSETP.GEU.AND P1, PT, |R7|, 6.5827683646048100446e-37, PT ;  /* 0x036000000700780b */ /* 0x001fce0003f2e200 */
[----:B------:R-:W-:-:S08]  /*0250*/  DMUL R8, R6, R2 ;  /* 0x0000000206087228 */ /* 0x000fd00000000000 */
[----:B------:R-:W-:-:S08]  /*0260*/  DFMA R10, -R4, R8, R6 ;  /* 0x00000008040a722b */ /* 0x000fd00000000106 */
[----:B------:R-:W-:-:S10]  /*0270*/  DFMA R2, R2, R10, R8 ;  /* 0x0000000a0202722b */ /* 0x000fd40000000008 */
[----:B------:R-:W-:-:S05]  /*0280*/  FFMA R8, RZ, R5, R3 ;  /* 0x00000005ff087223 */ /* 0x000fca0000000003 */
[----:B------:R-:W-:-:S13]  /*0290*/  FSETP.GT.AND P0, PT, |R8|, 1.469367938527859385e-39, PT ;  /* 0x001000000800780b */ /* 0x000fda0003f04200 */
[----:B------:R-:W-:Y:S05]  /*02a0*/  @P0 BRA P1, `(.L_x_1) ;  /* 0x00000000001c0947 */ /* 0x000fea0000800000 */
[----:B------:R-:W-:Y:S01]  /*02b0*/  IMAD.MOV.U32 R13, RZ, RZ, R6 ;  /* 0x000000ffff0d7224 */ /* 0x000fe200078e0006 */
[----:B------:R-:W-:Y:S01]  /*02c0*/  MOV R12, 0x300 ;  /* 0x00000300000c7802 */ /* 0x000fe20000000f00 */
[----:B------:R-:W-:Y:S02]  /*02d0*/  IMAD.MOV.U32 R14, RZ, RZ, R7 ;  /* 0x000000ffff0e7224 */ /* 0x000fe400078e0007 */
[----:B------:R-:W-:-:S07]  /*02e0*/  IMAD.MOV.U32 R9, RZ, RZ, R5 ;  /* 0x000000ffff097224 */ /* 0x000fce00078e0005 */
[----:B------:R-:W-:Y:S05]  /*02f0*/  CALL.REL.NOINC `($__internal_0_$__cuda_sm20_div_rn_f64_full) ;  /* 0x0000000400a47944 */ /* 0x000fea0003c00000 */
[----:B------:R-:W-:Y:S02]  /*0300*/  IMAD.MOV.U32 R2, RZ, RZ, R4 ;  /* 0x000000ffff027224 */ /* 0x000fe400078e0004 */
[----:B------:R-:W-:-:S07]  /*0310*/  IMAD.MOV.U32 R3, RZ, RZ, R5 ;  /* 0x000000ffff037224 */ /* 0x000fce00078e0005 */
.L_x_1:
[----:B------:R-:W-:Y:S05]  /*0320*/  BSYNC.RECONVERGENT B0 ;  /* 0x0000000000007941 */ /* 0x000fea0003800200 */
.L_x_0:
[----:B------:R-:W0:Y:S01]  /*0330*/  LDCU UR4, c[0x0][0x384] ;  /* 0x00007080ff0477ac */ /* 0x000e220008000800 */
[----:B------:R-:W-:Y:S01]  /*0340*/  IMAD.MOV.U32 R4, RZ, RZ, 0x1 ;  /* 0x00000001ff047424 */ /* 0x000fe200078e00ff */
[----:B------:R-:W1:Y:S01]  /*0350*/  LDC.64 R18, c[0x3][RZ] ;  /* 0x00c00000ff127b82 */ /* 0x000e620000000a00 */
[----:B------:R-:W-:Y:S07]  /*0360*/  BSSY.RECONVERGENT B0, `(.L_x_2) ;  /* 0x000001a000007945 */ /* 0x000fee0003800200 */
[----:B------:R-:W1:Y:S01]  /*0370*/  LDC.64 R16, c[0x3][0x8] ;  /* 0x00c00200ff107b82 */ /* 0x000e620000000a00 */
[----:B0-----:R-:W-:-:S09]  /*0380*/  UIADD3 UR4, UPT, UPT, UR4, -0x1, URZ ;  /* 0xffffffff04047890 */ /* 0x001fd2000fffe0ff */
        /* <DEDUP_REMOVED lines=11> */
[----:B------:R-:W-:Y:S02]  /*0440*/  DFMA R4, R4, R12, R10 ;  /* 0x0000000c0404722b */ /* 0x000fe4000000000a */
[----:B-1----:R-:W-:-:S08]  /*0450*/  DADD R10, R16, -R18 ;  /* 0x00000000100a7229 */ /* 0x002fd00000000812 */
[----:B------:R-:W-:Y:S01]  /*0460*/  FFMA R12, RZ, R7, R5 ;  /* 0x00000007ff0c7223 */ /* 0x000fe20000000005 */
[----:B------:R-:W-:-:S04]  /*0470*/  DFMA R2, R10, R2, R18 ;  /* 0x000000020a02722b */ /* 0x000fc80000000012 */
[----:B------:R-:W-:-:S13]  /*0480*/  FSETP.GT.AND P0, PT, |R12|, 1.469367938527859385e-39, PT ;  /* 0x001000000c00780b */ /* 0x000fda0003f04200 */
[----:B------:R-:W-:Y:S05]  /*0490*/  @P0 BRA P1, `(.L_x_3) ;  /* 0x0000000000180947 */ /* 0x000fea0000800000 */
[----:B------:R-:W-:Y:S01]  /*04a0*/  IMAD.MOV.U32 R14, RZ, RZ, R9 ;  /* 0x000000ffff0e7224 */ /* 0x000fe200078e0009 */
[----:B------:R-:W-:Y:S01]  /*04b0*/  MOV R12, 0x500 ;  /* 0x00000500000c7802 */ /* 0x000fe20000000f00 */
[----:B------:R-:W-:Y:S02]  /*04c0*/  IMAD.MOV.U32 R13, RZ, RZ, R8 ;  /* 0x000000ffff0d7224 */ /* 0x000fe400078e0008 */
[----:B------:R-:W-:Y:S02]  /*04d0*/  IMAD.MOV.U32 R4, RZ, RZ, R6 ;  /* 0x000000ffff047224 */ /* 0x000fe400078e0006 */
[----:B------:R-:W-:-:S07]  /*04e0*/  IMAD.MOV.U32 R9, RZ, RZ, R7 ;  /* 0x000000ffff097224 */ /* 0x000fce00078e0007 */
[----:B------:R-:W-:Y:S05]  /*04f0*/  CALL.REL.NOINC `($__internal_0_$__cuda_sm20_div_rn_f64_full) ;  /* 0x0000000400247944 */ /* 0x000fea0003c00000 */
.L_x_3:
[----:B------:R-:W-:Y:S05]  /*0500*/  BSYNC.RECONVERGENT B0 ;  /* 0x0000000000007941 */ /* 0x000fea0003800200 */
.L_x_2:
[----:B------:R-:W0:Y:S01]  /*0510*/  LDC.64 R8, c[0x3][0x10] ;  /* 0x00c00400ff087b82 */ /* 0x000e220000000a00 */
[----:B------:R-:W-:Y:S01]  /*0520*/  DMUL R18, R2, R2 ;  /* 0x0000000202127228 */ /* 0x000fe20000000000 */
[----:B------:R-:W1:Y:S01]  /*0530*/  LDCU UR4, c[0x0][0x388] ;  /* 0x00007100ff0477ac */ /* 0x000e620008000800 */
[----:B------:R-:W-:Y:S01]  /*0540*/  BSSY.RECONVERGENT B0, `(.L_x_4) ;  /* 0x000002a000007945 */ /* 0x000fe20003800200 */
[----:B------:R-:W-:Y:S01]  /*0550*/  IMAD.MOV.U32 R24, RZ, RZ, RZ ;  /* 0x000000ffff187224 */ /* 0x000fe200078e00ff */
[----:B------:R-:W2:Y:S03]  /*0560*/  LDCU UR5, c[0x0][0x388] ;  /* 0x00007100ff0577ac */ /* 0x000ea60008000800 */
[----:B------:R-:W0:Y:S02]  /*0570*/  LDC.64 R6, c[0x3][0x18] ;  /* 0x00c00600ff067b82 */ /* 0x000e240000000a00 */
[----:B0-----:R-:W-:-:S08]  /*0580*/  DADD R6, R6, -R8 ;  /* 0x0000000006067229 */ /* 0x001fd00000000808 */
[----:B------:R-:W-:-:S08]  /*0590*/  DFMA R4, R6, R4, R8 ;  /* 0x000000040604722b */ /* 0x000fd00000000008 */
[----:B------:R-:W-:-:S08]  /*05a0*/  DMUL R16, R4, R4 ;  /* 0x0000000404107228 */ /* 0x000fd00000000000 */
[----:B------:R-:W-:-:S08]  /*05b0*/  DADD R6, R18, R16 ;  /* 0x0000000012067229 */ /* 0x000fd00000000010 */
[----:B------:R-:W-:-:S06]  /*05c0*/  DSETP.GT.AND P0, PT, R6, 4, PT ;  /* 0x401000000600742a */ /* 0x000fcc0003f04000 */
[----:B-1----:R-:W-:-:S13]  /*05d0*/  ISETP.EQ.OR P0, PT, RZ, UR4, P0 ;  /* 0x00000004ff007c0c */ /* 0x002fda0008702670 */
[----:B--2---:R-:W-:Y:S05]  /*05e0*/  @P0 BRA `(.L_x_5) ;  /* 0x00000000007c0947 */ /* 0x004fea0003800000 */
[----:B------:R-:W0:Y:S01]  /*05f0*/  LDC R14, c[0x0][0x388] ;  /* 0x0000e200ff0e7b82 */ /* 0x000e220000000800 */
[----:B------:R-:W-:Y:S02]  /*0600*/  CS2R R20, SRZ ;  /* 0x0000000000147805 */ /* 0x000fe4000001ff00 */
[----:B------:R-:W-:Y:S02]  /*0610*/  CS2R R6, SRZ ;  /* 0x0000000000067805 */ /* 0x000fe4000001ff00 */
[----:B------:R-:W-:Y:S01]  /*0620*/  CS2R R8, SRZ ;  /* 0x0000000000087805 */ /* 0x000fe2000001ff00 */
[----:B------:R-:W-:Y:S02]  /*0630*/  IMAD.MOV.U32 R10, RZ, RZ, R2 ;  /* 0x000000ffff0a7224 */ /* 0x000fe400078e0002 */
[----:B------:R-:W-:Y:S02]  /*0640*/  IMAD.MOV.U32 R11, RZ, RZ, R3 ;  /* 0x000000ffff0b7224 */ /* 0x000fe400078e0003 */
[----:B------:R-:W-:-:S02]  /*0650*/  IMAD.MOV.U32 R12, RZ, RZ, R4 ;  /* 0x000000ffff0c7224 */ /* 0x000fc400078e0004 */
[----:B------:R-:W-:-:S07]  /*0660*/  IMAD.MOV.U32 R13, RZ, RZ, R5 ;  /* 0x000000ffff0d7224 */ /* 0x000fce00078e0005 */
.L_x_6:
[----:B------:R-:W-:Y:S01]  /*0670*/  DSETP.NEU.AND P0, PT, R12, R6, PT ;  /* 0x000000060c00722a */ /* 0x000fe20003f0d000 */
[----:B0-----:R-:W-:Y:S01]  /*0680*/  IMAD.MOV.U32 R24, RZ, RZ, R14 ;  /* 0x000000ffff187224 */ /* 0x001fe200078e000e */
[----:B------:R-:W-:-:S14]  /*0690*/  DSETP.EQ.AND P1, PT, R10, R8, PT ;  /* 0x000000080a00722a */ /* 0x000fdc0003f22000 */
[----:B------:R-:W-:Y:S05]  /*06a0*/  @!P0 BRA P1, `(.L_x_5) ;  /* 0x00000000004c8947 */ /* 0x000fea0000800000 */
[----:B------:R-:W-:Y:S01]  /*06b0*/  DADD R18, -R16, R18 ;  /* 0x0000000010127229 */ /* 0x000fe20000000112 */
[C---:B------:R-:W-:Y:S01]  /*06c0*/  ISETP.GT.U32.AND P0, PT, R20.reuse, 0x14, PT ;  /* 0x000000141400780c */ /* 0x040fe20003f04070 */
[----:B------:R-:W-:Y:S01]  /*06d0*/  DMUL R16, R12, R10 ;  /* 0x0000000a0c107228 */ /* 0x000fe20000000000 */
[----:B------:R-:W-:Y:S02]  /*06e0*/  VIADD R24, R21, 0x1 ;  /* 0x0000000115187836 */ /* 0x000fe40000000000 */
[----:B------:R-:W-:Y:S01]  /*06f0*/  FSEL R9, R11, R9, P0 ;  /* 0x000000090b097208 */ /* 0x000fe20000000000 */
[----:B------:R-:W-:Y:S01]  /*0700*/  VIADD R20, R20, 0x1 ;  /* 0x0000000114147836 */ /* 0x000fe20000000000 */
[----:B------:R-:W-:Y:S01]  /*0710*/  FSEL R8, R10, R8, P0 ;  /* 0x000000080a087208 */ /* 0x000fe20000000000 */
[----:B------:R-:W-:Y:S01]  /*0720*/  DADD R10, R2, R18 ;  /* 0x00000000020a7229 */ /* 0x000fe20000000012 */
[----:B------:R-:W-:Y:S01]  /*0730*/  FSEL R7, R13, R7, P0 ;  /* 0x000000070d077208 */ /* 0x000fe20000000000 */
[----:B------:R-:W-:Y:S01]  /*0740*/  IMAD.MOV.U32 R21, RZ, RZ, R24 ;  /* 0x000000ffff157224 */ /* 0x000fe200078e0018 */
[----:B------:R-:W-:Y:S01]  /*0750*/  FSEL R6, R12, R6, P0 ;  /* 0x000000060c067208 */ /* 0x000fe20000000000 */
[----:B------:R-:W-:Y:S01]  /*0760*/  DFMA R12, R16, 2, R4 ;  /* 0x40000000100c782b */ /* 0x000fe20000000004 */
[----:B------:R-:W-:-:S02]  /*0770*/  ISETP.GE.U32.AND P1, PT, R24, UR5, PT ;  /* 0x0000000518007c0c */ /* 0x000fc4000bf26070 */
[----:B------:R-:W-:Y:S01]  /*0780*/  SEL R20, R20, 0x1, !P0 ;  /* 0x0000000114147807 */ /* 0x000fe20004000000 */
[----:B------:R-:W-:-:S04]  /*0790*/  DMUL R18, R10, R10 ;  /* 0x0000000a0a127228 */ /* 0x000fc80000000000 */
[----:B------:R-:W-:-:S08]  /*07a0*/  DMUL R16, R12, R12 ;  /* 0x0000000c0c107228 */ /* 0x000fd00000000000 */
[----:B------:R-:W-:-:S08]  /*07b0*/  DADD R22, R18, R16 ;  /* 0x0000000012167229 */ /* 0x000fd00000000010 */
[----:B------:R-:W-:-:S14]  /*07c0*/  DSETP.LEU.AND P2, PT, R22, 4, PT ;  /* 0x401000001600742a */ /* 0x000fdc0003f4b000 */
[----:B------:R-:W-:Y:S05]  /*07d0*/  @!P1 BRA P2, `(.L_x_6) ;  /* 0xfffffffc00a49947 */ /* 0x000fea000103ffff */
.L_x_5:
[----:B------:R-:W-:Y:S05]  /*07e0*/  BSYNC.RECONVERGENT B0 ;  /* 0x0000000000007941 */ /* 0x000fea0003800200 */
.L_x_4:
[----:B------:R-:W0:Y:S01]  /*07f0*/  LDCU UR4, c[0x0][0x388] ;  /* 0x00007100ff0477ac */ /* 0x000e220008000800 */
[----:B------:R-:W1:Y:S01]  /*0800*/  LDC.64 R2, c[0x0][0x390] ;  /* 0x0000e400ff027b82 */ /* 0x000e620000000a00 */
[----:B------:R-:W-:Y:S01]  /*0810*/  BSSY.RECONVERGENT B0, `(.L_x_7) ;  /* 0x000000e000007945 */ /* 0x000fe20003800200 */
[----:B------:R-:W-:Y:S02]  /*0820*/  PRMT R4, RZ, 0x7610, R4 ;  /* 0x00007610ff047816 */ /* 0x000fe40000000004 */
[----:B------:R-:W-:Y:S02]  /*0830*/  PRMT R5, RZ, 0x7610, R5 ;  /* 0x00007610ff057816 */ /* 0x000fe40000000005 */
[----:B------:R-:W-:Y:S02]  /*0840*/  PRMT R6, RZ, 0x7610, R6 ;  /* 0x00007610ff067816 */ /* 0x000fe40000000006 */
[----:B0-----:R-:W-:-:S13]  /*0850*/  ISETP.NE.AND P0, PT, R24, UR4, PT ;  /* 0x0000000418007c0c */ /* 0x001fda000bf05270 */
[----:B------:R-:W-:Y:S05]  /*0860*/  @!P0 BRA `(.L_x_8) ;  /* 0x0000000000208947 */ /* 0x000fea0003800000 */
[----:B------:R-:W0:Y:S01]  /*0870*/  S2UR UR5, SR_CgaCtaId ;  /* 0x00000000000579c3 */ /* 0x000e220000008800 */
[----:B------:R-:W-:Y:S01]  /*0880*/  UMOV UR4, 0x400 ;  /* 0x0000040000047882 */ /* 0x000fe20000000000 */
[----:B------:R-:W-:-:S05]  /*0890*/  IMAD.SHL.U32 R24, R24, 0x4, RZ ;  /* 0x0000000418187824 */ /* 0x000fca00078e00ff */
[----:B------:R-:W-:Y:S01]  /*08a0*/  LOP3.LUT R24, R24, 0x3fc, RZ, 0xc0, !PT ;  /* 0x000003fc18187812 */ /* 0x000fe200078ec0ff */
[----:B0-----:R-:W-:-:S09]  /*08b0*/  ULEA UR4, UR5, UR4, 0x18 ;  /* 0x0000000405047291 */ /* 0x001fd2000f8ec0ff */
[----:B------:R0:W2:Y:S04]  /*08c0*/  LDS.U8 R4, [R24+UR4] ;  /* 0x0000000418047984 */ /* 0x0000a80008000000 */
[----:B------:R0:W3:Y:S04]  /*08d0*/  LDS.U8 R5, [R24+UR4+0x1] ;  /* 0x0000010418057984 */ /* 0x0000e80008000000 */
[----:B------:R0:W4:Y:S02]  /*08e0*/  LDS.U8 R6, [R24+UR4+0x2] ;  /* 0x0000020418067984 */ /* 0x0001240008000000 */
.L_x_8:
[----:B------:R-:W-:Y:S05]  /*08f0*/  BSYNC.RECONVERGENT B0 ;  /* 0x0000000000007941 */ /* 0x000fea0003800200 */
.L_x_7:
[----:B------:R-:W5:Y:S02]  /*0900*/  LDCU UR4, c[0x0][0x380] ;  /* 0x00007000ff0477ac */ /* 0x000f640008000800 */
[----:B-----5:R-:W-:Y:S02]  /*0910*/  IMAD R15, R0, UR4, R15 ;  /* 0x00000004000f7c24 */ /* 0x020fe4000f8e020f */
[----:B------:R-:W-:Y:S02]  /*0920*/  IMAD.MOV.U32 R0, RZ, RZ, 0xff ;  /* 0x000000ffff007424 */ /* 0x000fe400078e00ff */
[----:B-1----:R-:W-:-:S05]  /*0930*/  IMAD.WIDE.U32 R2, R15, 0x4, R2 ;  /* 0x000000040f027825 */ /* 0x002fca00078e0002 */
[----:B--2---:R-:W-:Y:S04]  /*0940*/  STG.E.U8 desc[UR6][R2.64], R4 ;  /* 0x0000000402007986 */ /* 0x004fe8000c101106 */
[----:B---3--:R-:W-:Y:S04]  /*0950*/  STG.E.U8 desc[UR6][R2.64+0x1], R5 ;  /* 0x0000010502007986 */ /* 0x008fe8000c101106 */
[----:B----4-:R-:W-:Y:S04]  /*0960*/  STG.E.U8 desc[UR6][R2.64+0x2], R6 ;  /* 0x0000020602007986 */ /* 0x010fe8000c101106 */
[----:B------:R-:W-:Y:S01]  /*0970*/  STG.E.U8 desc[UR6][R2.64+0x3], R0 ;  /* 0x0000030002007986 */ /* 0x000fe2000c101106 */
[----:B------:R-:W-:Y:S05]  /*0980*/  EXIT ;  /* 0x000000000000794d */ /* 0x000fea0003800000 */
        .weak           $__internal_0_$__cuda_sm20_div_rn_f64_full
        .type           $__internal_0_$__cuda_sm20_div_rn_f64_full,@function
        .size           $__internal_0_$__cuda_sm20_div_rn_f64_full,(.L_x_15 - $__internal_0_$__cuda_sm20_div_rn_f64_full)
$__internal_0_$__cuda_sm20_div_rn_f64_full:
[C---:B------:R-:W-:Y:S01]  /*0990*/  FSETP.GEU.AND P0, PT, |R9|.reuse, 1.469367938527859385e-39, PT ;  /* 0x001000000900780b */ /* 0x040fe20003f0e200 */
[----:B------:R-:W-:Y:S01]  /*09a0*/  IMAD.MOV.U32 R8, RZ, RZ, R4 ;  /* 0x000000ffff087224 */ /* 0x000fe200078e0004 */
[C---:B------:R-:W-:Y:S01]  /*09b0*/  LOP3.LUT R10, R9.reuse, 0x800fffff, RZ, 0xc0, !PT ;  /* 0x800fffff090a7812 */ /* 0x040fe200078ec0ff */
[----:B------:R-:W-:Y:S01]  /*09c0*/  IMAD.MOV.U32 R7, RZ, RZ, R14 ;  /* 0x000000ffff077224 */ /* 0x000fe200078e000e */
[----:B------:R-:W-:Y:S01]  /*09d0*/  LOP3.LUT R21, R9, 0x7ff00000, RZ, 0xc0, !PT ;  /* 0x7ff0000009157812 */ /* 0x000fe200078ec0ff */
[----:B------:R-:W-:Y:S01]  /*09e0*/  IMAD.MOV.U32 R16, RZ, RZ, 0x1 ;  /* 0x00000001ff107424 */ /* 0x000fe200078e00ff */
[----:B------:R-:W-:Y:S01]  /*09f0*/  LOP3.LUT R11, R10, 0x3ff00000, RZ, 0xfc, !PT ;  /* 0x3ff000000a0b7812 */ /* 0x000fe200078efcff */
[----:B------:R-:W-:Y:S01]  /*0a00*/  IMAD.MOV.U32 R10, RZ, RZ, R4 ;  /* 0x000000ffff0a7224 */ /* 0x000fe200078e0004 */
[C---:B------:R-:W-:Y:S01]  /*0a10*/  FSETP.GEU.AND P2, PT, |R7|.reuse, 1.469367938527859385e-39, PT ;  /* 0x001000000700780b */ /* 0x040fe20003f4e200 */
[----:B------:R-:W-:Y:S01]  /*0a20*/  IMAD.MOV.U32 R6, RZ, RZ, R13 ;  /* 0x000000ffff067224 */ /* 0x000fe200078e000d */
[----:B------:R-:W-:Y:S01]  /*0a30*/  LOP3.LUT R14, R7, 0x7ff00000, RZ, 0xc0, !PT ;  /* 0x7ff00000070e7812 */ /* 0x000fe200078ec0ff */
[----:B------:R-:W-:Y:S02]  /*0a40*/  BSSY.RECONVERGENT B1, `(.L_x_9) ;  /* 0x0000050000017945 */ /* 0x000fe40003800200 */
[----:B------:R-:W-:Y:S01]  /*0a50*/  @!P0 DMUL R10, R8, 8.98846567431157953865e+307 ;  /* 0x7fe00000080a8828 */ /* 0x000fe20000000000 */
[----:B------:R-:W-:-:S05]  /*0a60*/  ISETP.GE.U32.AND P1, PT, R14, R21, PT ;  /* 0x000000150e00720c */ /* 0x000fca0003f26070 */
[----:B------:R-:W0:Y:S02]  /*0a70*/  MUFU.RCP64H R17, R11 ;  /* 0x0000000b00117308 */ /* 0x000e240000001800 */
[----:B------:R-:W-:-:S04]  /*0a80*/  @!P2 LOP3.LUT R13, R9, 0x7ff00000, RZ, 0xc0, !PT ;  /* 0x7ff00000090da812 */ /* 0x000fc800078ec0ff */
[----:B------:R-:W-:Y:S01]  /*0a90*/  @!P2 ISETP.GE.U32.AND P3, PT, R14, R13, PT ;  /* 0x0000000d0e00a20c */ /* 0x000fe20003f66070 */
[----:B------:R-:W-:-:S05]  /*0aa0*/  IMAD.MOV.U32 R13, RZ, RZ, 0x1ca00000 ;  /* 0x1ca00000ff0d7424 */ /* 0x000fca00078e00ff */
[----:B------:R-:W-:-:S04]  /*0ab0*/  @!P2 SEL R19, R13, 0x63400000, !P3 ;  /* 0x634000000d13a807 */ /* 0x000fc80005800000 */
[----:B------:R-:W-:Y:S01]  /*0ac0*/  @!P2 LOP3.LUT R22, R19, 0x80000000, R7, 0xf8, !PT ;  /* 0x800000001316a812 */ /* 0x000fe200078ef807 */
[----:B0-----:R-:W-:-:S03]  /*0ad0*/  DFMA R4, R16, -R10, 1 ;  /* 0x3ff000001004742b */ /* 0x001fc6000000080a */
[----:B------:R-:W-:Y:S01]  /*0ae0*/  @!P2 LOP3.LUT R23, R22, 0x100000, RZ, 0xfc, !PT ;  /* 0x001000001617a812 */ /* 0x000fe200078efcff */
[----:B------:R-:W-:-:S04]  /*0af0*/  @!P2 IMAD.MOV.U32 R22, RZ, RZ, RZ ;  /* 0x000000ffff16a224 */ /* 0x000fc800078e00ff */
[----:B------:R-:W-:-:S08]  /*0b00*/  DFMA R4, R4, R4, R4 ;  /* 0x000000040404722b */ /* 0x000fd00000000004 */
[----:B------:R-:W-:Y:S01]  /*0b10*/  DFMA R16, R16, R4, R16 ;  /* 0x000000041010722b */ /* 0x000fe20000000010 */
[----:B------:R-:W-:Y:S01]  /*0b20*/  SEL R5, R13, 0x63400000, !P1 ;  /* 0x634000000d057807 */ /* 0x000fe20004800000 */
[----:B------:R-:W-:-:S03]  /*0b30*/  IMAD.MOV.U32 R4, RZ, RZ, R6 ;  /* 0x000000ffff047224 */ /* 0x000fc600078e0006 */
[----:B------:R-:W-:-:S03]  /*0b40*/  LOP3.LUT R5, R5, 0x800fffff, R7, 0xf8, !PT ;  /* 0x800fffff05057812 */ /* 0x000fc600078ef807 */
[----:B------:R-:W-:-:S03]  /*0b50*/  DFMA R18, R16, -R10, 1 ;  /* 0x3ff000001012742b */ /* 0x000fc6000000080a */
[----:B------:R-:W-:Y:S01]  /*0b60*/  @!P2 DFMA R4, R4, 2, -R22 ;  /* 0x400000000404a82b */ /* 0x000fe20000000816 */
[----:B------:R-:W-:-:S04]  /*0b70*/  IMAD.MOV.U32 R22, RZ, RZ, R14 ;  /* 0x000000ffff167224 */ /* 0x000fc800078e000e */
[----:B------:R-:W-:Y:S01]  /*0b80*/  DFMA R16, R16, R18, R16 ;  /* 0x000000121010722b */ /* 0x000fe20000000010 */
[----:B------:R-:W-:Y:S01]  /*0b90*/  IMAD.MOV.U32 R23, RZ, RZ, R21 ;  /* 0x000000ffff177224 */ /* 0x000fe200078e0015 */
[----:B------:R-:W-:-:S03]  /*0ba0*/  @!P0 LOP3.LUT R23, R11, 0x7ff00000, RZ, 0xc0, !PT ;  /* 0x7ff000000b178812 */ /* 0x000fc600078ec0ff */
[----:B------:R-:W-:Y:S02]  /*0bb0*/  @!P2 LOP3.LUT R22, R5, 0x7ff00000, RZ, 0xc0, !PT ;  /* 0x7ff000000516a812 */ /* 0x000fe400078ec0ff */
[----:B------:R-:W-:Y:S01]  /*0bc0*/  VIADD R25, R23, 0xffffffff ;  /* 0xffffffff17197836 */ /* 0x000fe20000000000 */
[----:B------:R-:W-:Y:S02]  /*0bd0*/  DMUL R18, R16, R4 ;  /* 0x0000000410127228 */ /* 0x000fe40000000000 */
[----:B------:R-:W-:-:S05]  /*0be0*/  VIADD R24, R22, 0xffffffff ;  /* 0xffffffff16187836 */ /* 0x000fca0000000000 */
[----:B------:R-:W-:Y:S01]  /*0bf0*/  ISETP.GT.U32.AND P0, PT, R24, 0x7feffffe, PT ;  /* 0x7feffffe1800780c */ /* 0x000fe20003f04070 */
[----:B------:R-:W-:-:S03]  /*0c00*/  DFMA R20, R18, -R10, R4 ;  /* 0x8000000a1214722b */ /* 0x000fc60000000004 */
[----:B------:R-:W-:-:S05]  /*0c10*/  ISETP.GT.U32.OR P0, PT, R25, 0x7feffffe, P0 ;  /* 0x7feffffe1900780c */ /* 0x000fca0000704470 */
[----:B------:R-:W-:-:S08]  /*0c20*/  DFMA R16, R16, R20, R18 ;  /* 0x000000141010722b */ /* 0x000fd00000000012 */
[----:B------:R-:W-:Y:S05]  /*0c30*/  @P0 BRA `(.L_x_10) ;  /* 0x00000000006c0947 */ /* 0x000fea0003800000 */
[----:B------:R-:W-:-:S04]  /*0c40*/  LOP3.LUT R7, R9, 0x7ff00000, RZ, 0xc0, !PT ;  /* 0x7ff0000009077812 */ /* 0x000fc800078ec0ff */
[CC--:B------:R-:W-:Y:S02]  /*0c50*/  VIADDMNMX R6, R14.reuse, -R7.reuse, 0xb9600000, !PT ;  /* 0xb96000000e067446 */ /* 0x0c0fe40007800907 */
[----:B------:R-:W-:Y:S02]  /*0c60*/  ISETP.GE.U32.AND P0, PT, R14, R7, PT ;  /* 0x000000070e00720c */ /* 0x000fe40003f06070 */
[----:B------:R-:W-:Y:S02]  /*0c70*/  VIMNMX R6, PT, PT, R6, 0x46a00000, PT ;  /* 0x46a0000006067848 */ /* 0x000fe40003fe0100 */
[----:B------:R-:W-:-:S05]  /*0c80*/  SEL R13, R13, 0x63400000, !P0 ;  /* 0x634000000d0d7807 */ /* 0x000fca0004000000 */
[----:B------:R-:W-:Y:S02]  /*0c90*/  IMAD.IADD R13, R6, 0x1, -R13 ;  /* 0x00000001060d7824 */ /* 0x000fe400078e0a0d */
[----:B------:R-:W-:Y:S02]  /*0ca0*/  IMAD.MOV.U32 R6, RZ, RZ, RZ ;  /* 0x000000ffff067224 */ /* 0x000fe400078e00ff */
[----:B------:R-:W-:-:S06]  /*0cb0*/  VIADD R7, R13, 0x7fe00000 ;  /* 0x7fe000000d077836 */ /* 0x000fcc0000000000 */
[----:B------:R-:W-:-:S10]  /*0cc0*/  DMUL R18, R16, R6 ;  /* 0x0000000610127228 */ /* 0x000fd40000000000 */
[----:B------:R-:W-:-:S13]  /*0cd0*/  FSETP.GTU.AND P0, PT, |R19|, 1.469367938527859385e-39, PT ;  /* 0x001000001300780b */ /* 0x000fda0003f0c200 */
[----:B------:R-:W-:Y:S05]  /*0ce0*/  @P0 BRA `(.L_x_11) ;  /* 0x0000000000940947 */ /* 0x000fea0003800000 */
[----:B------:R-:W-:Y:S01]  /*0cf0*/  DFMA R4, R16, -R10, R4 ;  /* 0x8000000a1004722b */ /* 0x000fe20000000004 */
[----:B------:R-:W-:-:S09]  /*0d00*/  IMAD.MOV.U32 R6, RZ, RZ, RZ ;  /* 0x000000ffff067224 */ /* 0x000fd200078e00ff */
[C---:B------:R-:W-:Y:S02]  /*0d10*/  FSETP.NEU.AND P0, PT, R5.reuse, RZ, PT ;  /* 0x000000ff0500720b */ /* 0x040fe40003f0d000 */
[----:B------:R-:W-:-:S04]  /*0d20*/  LOP3.LUT R9, R5, 0x80000000, R9, 0x48, !PT ;  /* 0x8000000005097812 */ /* 0x000fc800078e4809 */
[----:B------:R-:W-:-:S07]  /*0d30*/  LOP3.LUT R7, R9, R7, RZ, 0xfc, !PT ;  /* 0x0000000709077212 */ /* 0x000fce00078efcff */
[----:B------:R-:W-:Y:S05]  /*0d40*/  @!P0 BRA `(.L_x_11) ;  /* 0x00000000007c8947 */ /* 0x000fea0003800000 */
[----:B------:R-:W-:Y:S01]  /*0d50*/  IMAD.MOV R5, RZ, RZ, -R13 ;  /* 0x000000ffff057224 */ /* 0x000fe200078e0a0d */
[----:B------:R-:W-:Y:S01]  /*0d60*/  DMUL.RP R6, R16, R6 ;  /* 0x0000000610067228 */ /* 0x000fe20000008000 */
[----:B------:R-:W-:-:S06]  /*0d70*/  IMAD.MOV.U32 R4, RZ, RZ, RZ ;  /* 0x000000ffff047224 */ /* 0x000fcc00078e00ff */
[----:B------:R-:W-:-:S03]  /*0d80*/  DFMA R4, R18, -R4, R16 ;  /* 0x800000041204722b */ /* 0x000fc60000000010 */
[----:B------:R-:W-:-:S03]  /*0d90*/  LOP3.LUT R9, R7, R9, RZ, 0x3c, !PT ;  /* 0x0000000907097212 */ /* 0x000fc600078e3cff */
[----:B------:R-:W-:-:S04]  /*0da0*/  IADD3 R4, PT, PT, -R13, -0x43300000, RZ ;  /* 0xbcd000000d047810 */ /* 0x000fc80007ffe1ff */
[----:B------:R-:W-:-:S04]  /*0db0*/  FSETP.NEU.AND P0, PT, |R5|, R4, PT ;  /* 0x000000040500720b */ /* 0x000fc80003f0d200 */
[----:B------:R-:W-:Y:S02]  /*0dc0*/  FSEL R18, R6, R18, !P0 ;  /* 0x0000001206127208 */ /* 0x000fe40004000000 */
[----:B------:R-:W-:Y:S01]  /*0dd0*/  FSEL R19, R9, R19, !P0 ;  /* 0x0000001309137208 */ /* 0x000fe20004000000 */
[----:B------:R-:W-:Y:S06]  /*0de0*/  BRA `(.L_x_11) ;  /* 0x0000000000547947 */ /* 0x000fec0003800000 */
.L_x_10:
[----:B------:R-:W-:-:S14]  /*0df0*/  DSETP.NAN.AND P0, PT, R6, R6, PT ;  /* 0x000000060600722a */ /* 0x000fdc0003f08000 */
[----:B------:R-:W-:Y:S05]  /*0e00*/  @P0 BRA `(.L_x_12) ;  /* 0x0000000000440947 */ /* 0x000fea0003800000 */
[----:B------:R-:W-:-:S14]  /*0e10*/  DSETP.NAN.AND P0, PT, R8, R8, PT ;  /* 0x000000080800722a */ /* 0x000fdc0003f08000 */
[----:B------:R-:W-:Y:S05]  /*0e20*/  @P0 BRA `(.L_x_13) ;  /* 0x0000000000300947 */ /* 0x000fea0003800000 */
[----:B------:R-:W-:Y:S01]  /*0e30*/  ISETP.NE.AND P0, PT, R22, R23, PT ;  /* 0x000000171600720c */ /* 0x000fe20003f05270 */
[----:B------:R-:W-:Y:S02]  /*0e40*/  IMAD.MOV.U32 R18, RZ, RZ, 0x0 ;  /* 0x00000000ff127424 */ /* 0x000fe400078e00ff */
[----:B------:R-:W-:-:S10]  /*0e50*/  IMAD.MOV.U32 R19, RZ, RZ, -0x80000 ;  /* 0xfff80000ff137424 */ /* 0x000fd400078e00ff */
[----:B------:R-:W-:Y:S05]  /*0e60*/  @!P0 BRA `(.L_x_11) ;  /* 0x0000000000348947 */ /* 0x000fea0003800000 */
[----:B------:R-:W-:Y:S02]  /*0e70*/  ISETP.NE.AND P0, PT, R22, 0x7ff00000, PT ;  /* 0x7ff000001600780c */ /* 0x000fe40003f05270 */
[----:B------:R-:W-:Y:S02]  /*0e80*/  LOP3.LUT R19, R7, 0x80000000, R9, 0x48, !PT ;  /* 0x8000000007137812 */ /* 0x000fe400078e4809 */
[----:B------:R-:W-:-:S13]  /*0e90*/  ISETP.EQ.OR P0, PT, R23, RZ, !P0 ;  /* 0x000000ff1700720c */ /* 0x000fda0004702670 */
[----:B------:R-:W-:Y:S01]  /*0ea0*/  @P0 LOP3.LUT R4, R19, 0x7ff00000, RZ, 0xfc, !PT ;  /* 0x7ff0000013040812 */ /* 0x000fe200078efcff */
[----:B------:R-:W-:Y:S02]  /*0eb0*/  @!P0 IMAD.MOV.U32 R18, RZ, RZ, RZ ;  /* 0x000000ffff128224 */ /* 0x000fe400078e00ff */
[----:B------:R-:W-:Y:S02]  /*0ec0*/  @P0 IMAD.MOV.U32 R18, RZ, RZ, RZ ;  /* 0x000000ffff120224 */ /* 0x000fe400078e00ff */
[----:B------:R-:W-:Y:S01]  /*0ed0*/  @P0 IMAD.MOV.U32 R19, RZ, RZ, R4 ;  /* 0x000000ffff130224 */ /* 0x000fe200078e0004 */
[----:B------:R-:W-:Y:S06]  /*0ee0*/  BRA `(.L_x_11) ;  /* 0x0000000000147947 */ /* 0x000fec0003800000 */
.L_x_13:
[----:B------:R-:W-:Y:S01]  /*0ef0*/  LOP3.LUT R19, R9, 0x80000, RZ, 0xfc, !PT ;  /* 0x0008000009137812 */ /* 0x000fe200078efcff */
[----:B------:R-:W-:Y:S01]  /*0f00*/  IMAD.MOV.U32 R18, RZ, RZ, R8 ;  /* 0x000000ffff127224 */ /* 0x000fe200078e0008 */
[----:B------:R-:W-:Y:S06]  /*0f10*/  BRA `(.L_x_11) ;  /* 0x0000000000087947 */ /* 0x000fec0003800000 */
.L_x_12:
[----:B------:R-:W-:Y:S01]  /*0f20*/  LOP3.LUT R19, R7, 0x80000, RZ, 0xfc, !PT ;  /* 0x0008000007137812 */ /* 0x000fe200078efcff */
[----:B------:R-:W-:-:S07]  /*0f30*/  IMAD.MOV.U32 R18, RZ, RZ, R6 ;  /* 0x000000ffff127224 */ /* 0x000fce00078e0006 */
.L_x_11:
[----:B------:R-:W-:Y:S05]  /*0f40*/  BSYNC.RECONVERGENT B1 ;  /* 0x0000000000017941 */ /* 0x000fea0003800200 */
.L_x_9:
[----:B------:R-:W-:Y:S02]  /*0f50*/  IMAD.MOV.U32 R13, RZ, RZ, 0x0 ;  /* 0x00000000ff0d7424 */ /* 0x000fe400078e00ff */
[----:B------:R-:W-:Y:S02]  /*0f60*/  IMAD.MOV.U32 R4, RZ, RZ, R18 ;  /* 0x000000ffff047224 */ /* 0x000fe400078e0012 */
[----:B------:R-:W-:Y:S01]  /*0f70*/  IMAD.MOV.U32 R5, RZ, RZ, R19 ;  /* 0x000000ffff057224 */ /* 0x000fe200078e0013 */
[----:B------:R-:W-:Y:S06]  /*0f80*/  RET.REL.NODEC R12 `(_Z17mandelbrot_kerneljjjP4RGBAPKh) ;  /* 0xfffffff00c1c7950 */ /* 0x000fec0003c3ffff */
.L_x_14:
[----:B------:R-:W-:-:S00]  /*0f90*/  BRA `(.L_x_14) ;  /* 0xfffffffc00fc7947 */ /* 0x000fc0000383ffff */
[----:B------:R-:W-:-:S00]  /*0fa0*/  NOP ;  /* 0x0000000000007918 */ /* 0x000fc00000000000 */
        /* <DEDUP_REMOVED lines=13> */
.L_x_15:


//--------------------- .nv.shared._Z17mandelbrot_kerneljjjP4RGBAPKh --------------------------
	.section	.nv.shared._Z17mandelbrot_kerneljjjP4RGBAPKh,"aw",@nobits
	.sectionflags	@""
.nv.shared._Z17mandelbrot_kerneljjjP4RGBAPKh:
	.zero		2048


//--------------------- .nv.shared.reserved.0     --------------------------
	.section	.nv.shared.reserved.0,"aw",@nobits
	.weak		__nv_reservedSMEM_offset_0_alias
	.size		__nv_reservedSMEM_offset_0_alias, 0, 64
	.other		__nv_reservedSMEM_offset_0_alias,@"STO_CUDA_RESERVED_SHARED STV_DEFAULT"
__nv_reservedSMEM_offset_0_alias:
	.zero		0
	.zero		64


//--------------------- .nv.constant0._Z17mandelbrot_kerneljjjP4RGBAPKh --------------------------
	.section	.nv.constant0._Z17mandelbrot_kerneljjjP4RGBAPKh,"a",@progbits
	.sectionflags	@""
	.align	4
.nv.constant0._Z17mandelbrot_kerneljjjP4RGBAPKh:
	.zero		928


//--------------------- SYMBOLS --------------------------

	.type		.nv.reservedSmem.offset0,@object
	.size		.nv.reservedSmem.offset0,0x4
	.type		.nv.reservedSmem.cap,@object
	.size		.nv.reservedSmem.cap,0x4
